//
// Generated by NVIDIA NVVM Compiler
//
// Compiler Build ID: CL-36424714
// Cuda compilation tools, release 13.0, V13.0.88
// Based on NVVM 20.0.0
//

.version 9.0
.target sm_100
.address_size 64

	// .globl	_Z23gaussian_blur_optimizedPfS_iiS_
// _ZZ23gaussian_blur_optimizedPfS_iiS_E4tile has been demoted

.visible .entry _Z23gaussian_blur_optimizedPfS_iiS_(
	.param .u64 .ptr .align 1 _Z23gaussian_blur_optimizedPfS_iiS__param_0,
	.param .u64 .ptr .align 1 _Z23gaussian_blur_optimizedPfS_iiS__param_1,
	.param .u32 _Z23gaussian_blur_optimizedPfS_iiS__param_2,
	.param .u32 _Z23gaussian_blur_optimizedPfS_iiS__param_3,
	.param .u64 .ptr .align 1 _Z23gaussian_blur_optimizedPfS_iiS__param_4
)
{
	.reg .pred 	%p<20>;
	.reg .b32 	%r<30>;
	.reg .b32 	%f<110>;
	.reg .b64 	%rd<20>;
	// demoted variable
	.shared .align 4 .b8 _ZZ23gaussian_blur_optimizedPfS_iiS_E4tile[1600];
	ld.param.u64 	%rd5, [_Z23gaussian_blur_optimizedPfS_iiS__param_0];
	ld.param.u64 	%rd3, [_Z23gaussian_blur_optimizedPfS_iiS__param_1];
	ld.param.u32 	%r7, [_Z23gaussian_blur_optimizedPfS_iiS__param_2];
	ld.param.u32 	%r9, [_Z23gaussian_blur_optimizedPfS_iiS__param_3];
	ld.param.u64 	%rd4, [_Z23gaussian_blur_optimizedPfS_iiS__param_4];
	cvta.to.global.u64 	%rd1, %rd5;
	mov.u32 	%r1, %tid.x;
	mov.u32 	%r2, %tid.y;
	mov.u32 	%r10, %ctaid.x;
	shl.b32 	%r11, %r10, 4;
	add.s32 	%r3, %r11, %r1;
	mov.u32 	%r12, %ctaid.y;
	shl.b32 	%r13, %r12, 4;
	add.s32 	%r14, %r13, %r2;
	setp.lt.s32 	%p2, %r3, %r7;
	setp.lt.s32 	%p3, %r14, %r9;
	and.pred  	%p1, %p2, %p3;
	mov.u32 	%r15, _ZZ23gaussian_blur_optimizedPfS_iiS_E4tile;
	mad.lo.s32 	%r16, %r2, 80, %r15;
	shl.b32 	%r17, %r1, 2;
	add.s32 	%r18, %r16, %r17;
	add.s32 	%r5, %r18, 160;
	not.pred 	%p4, %p1;
	@%p4 bra 	$L__BB0_2;
	mad.lo.s32 	%r20, %r7, %r14, %r3;
	mul.wide.s32 	%rd6, %r20, 4;
	add.s64 	%rd7, %rd1, %rd6;
	ld.global.f32 	%f3, [%rd7];
	st.shared.f32 	[%r5+8], %f3;
	bra.uni 	$L__BB0_3;
$L__BB0_2:
	mov.b32 	%r19, 0;
	st.shared.u32 	[%r5+8], %r19;
$L__BB0_3:
	setp.gt.u32 	%p5, %r2, 1;
	@%p5 bra 	$L__BB0_10;
	setp.ge.s32 	%p6, %r3, %r7;
	add.s32 	%r6, %r14, 16;
	setp.lt.u32 	%p7, %r14, 2;
	or.pred  	%p8, %p7, %p6;
	@%p8 bra 	$L__BB0_6;
	add.s32 	%r22, %r14, -2;
	mad.lo.s32 	%r23, %r7, %r22, %r3;
	mul.wide.s32 	%rd8, %r23, 4;
	add.s64 	%rd9, %rd1, %rd8;
	ld.global.f32 	%f4, [%rd9];
	st.shared.f32 	[%r5+-152], %f4;
	bra.uni 	$L__BB0_7;
$L__BB0_6:
	mov.b32 	%r21, 0;
	st.shared.u32 	[%r5+-152], %r21;
$L__BB0_7:
	setp.ge.s32 	%p9, %r3, %r7;
	setp.ge.s32 	%p10, %r6, %r9;
	or.pred  	%p11, %p9, %p10;
	@%p11 bra 	$L__BB0_9;
	mad.lo.s32 	%r25, %r7, %r6, %r3;
	mul.wide.s32 	%rd10, %r25, 4;
	add.s64 	%rd11, %rd1, %rd10;
	ld.global.f32 	%f5, [%rd11];
	st.shared.f32 	[%r5+1288], %f5;
	bra.uni 	$L__BB0_10;
$L__BB0_9:
	mov.b32 	%r24, 0;
	st.shared.u32 	[%r5+1288], %r24;
$L__BB0_10:
	setp.gt.u32 	%p12, %r1, 1;
	@%p12 bra 	$L__BB0_16;
	setp.ge.s32 	%p13, %r14, %r9;
	setp.lt.s32 	%p14, %r3, 2;
	mul.lo.s32 	%r26, %r7, %r14;
	cvt.s64.s32 	%rd12, %r26;
	cvt.s64.s32 	%rd13, %r3;
	add.s64 	%rd14, %rd13, %rd12;
	shl.b64 	%rd15, %rd14, 2;
	add.s64 	%rd2, %rd1, %rd15;
	mov.f32 	%f109, 0f00000000;
	or.pred  	%p15, %p14, %p13;
	@%p15 bra 	$L__BB0_13;
	ld.global.f32 	%f109, [%rd2+-8];
$L__BB0_13:
	setp.ge.s32 	%p16, %r14, %r9;
	st.shared.f32 	[%r5], %f109;
	add.s32 	%r27, %r3, 16;
	setp.ge.s32 	%p17, %r27, %r7;
	or.pred  	%p18, %p17, %p16;
	@%p18 bra 	$L__BB0_15;
	ld.global.f32 	%f7, [%rd2+64];
	st.shared.f32 	[%r5+72], %f7;
	bra.uni 	$L__BB0_16;
$L__BB0_15:
	mov.b32 	%r28, 0;
	st.shared.u32 	[%r5+72], %r28;
$L__BB0_16:
	bar.sync 	0;
	@%p4 bra 	$L__BB0_18;
	cvta.to.global.u64 	%rd16, %rd4;
	ld.shared.f32 	%f8, [%r5+-160];
	ld.global.f32 	%f9, [%rd16];
	fma.rn.f32 	%f10, %f8, %f9, 0f00000000;
	add.f32 	%f11, %f9, 0f00000000;
	ld.shared.f32 	%f12, [%r5+-156];
	ld.global.f32 	%f13, [%rd16+4];
	fma.rn.f32 	%f14, %f12, %f13, %f10;
	add.f32 	%f15, %f11, %f13;
	ld.shared.f32 	%f16, [%r5+-152];
	ld.global.f32 	%f17, [%rd16+8];
	fma.rn.f32 	%f18, %f16, %f17, %f14;
	add.f32 	%f19, %f15, %f17;
	ld.shared.f32 	%f20, [%r5+-148];
	ld.global.f32 	%f21, [%rd16+12];
	fma.rn.f32 	%f22, %f20, %f21, %f18;
	add.f32 	%f23, %f19, %f21;
	ld.shared.f32 	%f24, [%r5+-144];
	ld.global.f32 	%f25, [%rd16+16];
	fma.rn.f32 	%f26, %f24, %f25, %f22;
	add.f32 	%f27, %f23, %f25;
	ld.shared.f32 	%f28, [%r5+-80];
	ld.global.f32 	%f29, [%rd16+20];
	fma.rn.f32 	%f30, %f28, %f29, %f26;
	add.f32 	%f31, %f27, %f29;
	ld.shared.f32 	%f32, [%r5+-76];
	ld.global.f32 	%f33, [%rd16+24];
	fma.rn.f32 	%f34, %f32, %f33, %f30;
	add.f32 	%f35, %f31, %f33;
	ld.shared.f32 	%f36, [%r5+-72];
	ld.global.f32 	%f37, [%rd16+28];
	fma.rn.f32 	%f38, %f36, %f37, %f34;
	add.f32 	%f39, %f35, %f37;
	ld.shared.f32 	%f40, [%r5+-68];
	ld.global.f32 	%f41, [%rd16+32];
	fma.rn.f32 	%f42, %f40, %f41, %f38;
	add.f32 	%f43, %f39, %f41;
	ld.shared.f32 	%f44, [%r5+-64];
	ld.global.f32 	%f45, [%rd16+36];
	fma.rn.f32 	%f46, %f44, %f45, %f42;
	add.f32 	%f47, %f43, %f45;
	ld.shared.f32 	%f48, [%r5];
	ld.global.f32 	%f49, [%rd16+40];
	fma.rn.f32 	%f50, %f48, %f49, %f46;
	add.f32 	%f51, %f47, %f49;
	ld.shared.f32 	%f52, [%r5+4];
	ld.global.f32 	%f53, [%rd16+44];
	fma.rn.f32 	%f54, %f52, %f53, %f50;
	add.f32 	%f55, %f51, %f53;
	ld.shared.f32 	%f56, [%r5+8];
	ld.global.f32 	%f57, [%rd16+48];
	fma.rn.f32 	%f58, %f56, %f57, %f54;
	add.f32 	%f59, %f55, %f57;
	ld.shared.f32 	%f60, [%r5+12];
	ld.global.f32 	%f61, [%rd16+52];
	fma.rn.f32 	%f62, %f60, %f61, %f58;
	add.f32 	%f63, %f59, %f61;
	ld.shared.f32 	%f64, [%r5+16];
	ld.global.f32 	%f65, [%rd16+56];
	fma.rn.f32 	%f66, %f64, %f65, %f62;
	add.f32 	%f67, %f63, %f65;
	ld.shared.f32 	%f68, [%r5+80];
	ld.global.f32 	%f69, [%rd16+60];
	fma.rn.f32 	%f70, %f68, %f69, %f66;
	add.f32 	%f71, %f67, %f69;
	ld.shared.f32 	%f72, [%r5+84];
	ld.global.f32 	%f73, [%rd16+64];
	fma.rn.f32 	%f74, %f72, %f73, %f70;
	add.f32 	%f75, %f71, %f73;
	ld.shared.f32 	%f76, [%r5+88];
	ld.global.f32 	%f77, [%rd16+68];
	fma.rn.f32 	%f78, %f76, %f77, %f74;
	add.f32 	%f79, %f75, %f77;
	ld.shared.f32 	%f80, [%r5+92];
	ld.global.f32 	%f81, [%rd16+72];
	fma.rn.f32 	%f82, %f80, %f81, %f78;
	add.f32 	%f83, %f79, %f81;
	ld.shared.f32 	%f84, [%r5+96];
	ld.global.f32 	%f85, [%rd16+76];
	fma.rn.f32 	%f86, %f84, %f85, %f82;
	add.f32 	%f87, %f83, %f85;
	ld.shared.f32 	%f88, [%r5+160];
	ld.global.f32 	%f89, [%rd16+80];
	fma.rn.f32 	%f90, %f88, %f89, %f86;
	add.f32 	%f91, %f87, %f89;
	ld.shared.f32 	%f92, [%r5+164];
	ld.global.f32 	%f93, [%rd16+84];
	fma.rn.f32 	%f94, %f92, %f93, %f90;
	add.f32 	%f95, %f91, %f93;
	ld.shared.f32 	%f96, [%r5+168];
	ld.global.f32 	%f97, [%rd16+88];
	fma.rn.f32 	%f98, %f96, %f97, %f94;
	add.f32 	%f99, %f95, %f97;
	ld.shared.f32 	%f100, [%r5+172];
	ld.global.f32 	%f101, [%rd16+92];
	fma.rn.f32 	%f102, %f100, %f101, %f98;
	add.f32 	%f103, %f99, %f101;
	ld.shared.f32 	%f104, [%r5+176];
	ld.global.f32 	%f105, [%rd16+96];
	fma.rn.f32 	%f106, %f104, %f105, %f102;
	add.f32 	%f107, %f103, %f105;
	mad.lo.s32 	%r29, %r7, %r14, %r3;
	div.rn.f32 	%f108, %f106, %f107;
	cvta.to.global.u64 	%rd17, %rd3;
	mul.wide.s32 	%rd18, %r29, 4;
	add.s64 	%rd19, %rd17, %rd18;
	st.global.f32 	[%rd19], %f108;
$L__BB0_18:
	ret;

}


// ===== COMPILED SASS (sm_100) =====

	.target	sm_100

	.elftype	@"ET_EXEC"


//--------------------- .note.nv.tkinfo           --------------------------
	.section	.note.nv.tkinfo,"",@"SHT_NOTE"
	.sectionflags	@"SHF_NOTE_NV_TKINFO"
	.tkinfo
        /*0018*/ 	.word	0x00000002
        /*0030*/ 	.string	""
        /*0030*/ 	.string	"ptxas"
        /*0030*/ 	.string	"Cuda compilation tools, release 13.0, V13.0.88"
        /*0030*/ 	.string	"Build cuda_13.0.r13.0/compiler.36424714_0"
        /*0030*/ 	.string	"-arch sm_100 -m 64 "



//--------------------- .note.nv.cuinfo           --------------------------
	.section	.note.nv.cuinfo,"",@"SHT_NOTE"
	.sectionflags	@"SHF_NOTE_NV_CUINFO"
        /*0018*/ 	.short	0x0002
        /*001a*/ 	.short	0x0064
        /*001c*/ 	.short	0x0082
	.zero		2


//--------------------- .nv.info                  --------------------------
	.section	.nv.info,"",@"SHT_CUDA_INFO"
	.align	4


	//----- nvinfo : EIATTR_REGCOUNT
	.align		4
        /*0000*/ 	.byte	0x04, 0x2f
        /*0002*/ 	.short	(.L_1 - .L_0)
	.align		4
.L_0:
        /*0004*/ 	.word	index@(_Z23gaussian_blur_optimizedPfS_iiS_)
        /*0008*/ 	.word	0x00000020


	//----- nvinfo : EIATTR_FRAME_SIZE
	.align		4
.L_1:
        /*000c*/ 	.byte	0x04, 0x11
        /*000e*/ 	.short	(.L_3 - .L_2)
	.align		4
.L_2:
        /*0010*/ 	.word	index@($__internal_0_$__cuda_sm3x_div_rn_noftz_f32_slowpath)
        /*0014*/ 	.word	0x00000000


	//----- nvinfo : EIATTR_FRAME_SIZE
	.align		4
.L_3:
        /*0018*/ 	.byte	0x04, 0x11
        /*001a*/ 	.short	(.L_5 - .L_4)
	.align		4
.L_4:
        /*001c*/ 	.word	index@(_Z23gaussian_blur_optimizedPfS_iiS_)
        /*0020*/ 	.word	0x00000000


	//----- nvinfo : EIATTR_MIN_STACK_SIZE
	.align		4
.L_5:
        /*0024*/ 	.byte	0x04, 0x12
        /*0026*/ 	.short	(.L_7 - .L_6)
	.align		4
.L_6:
        /*0028*/ 	.word	index@(_Z23gaussian_blur_optimizedPfS_iiS_)
        /*002c*/ 	.word	0x00000000
.L_7:


//--------------------- .nv.compat                --------------------------
	.section	.nv.compat,"",@"SHT_CUDA_COMPAT_INFO"
	.align	4
        /*0000*/ 	.byte	0x02, 0x09, 0x00, 0x00, 0x02, 0x02, 0x01, 0x00, 0x02, 0x05, 0x05, 0x00, 0x03, 0x07, 0x01, 0x01
        /*0010*/ 	.byte	0x02, 0x03, 0x00, 0x00, 0x02, 0x06, 0x01, 0x00, 0x04, 0x0b, 0x08, 0x00, 0x01, 0x00, 0x00, 0x00
        /*0020*/ 	.byte	0x00, 0x00, 0x00, 0x00


//--------------------- .nv.info._Z23gaussian_blur_optimizedPfS_iiS_ --------------------------
	.section	.nv.info._Z23gaussian_blur_optimizedPfS_iiS_,"",@"SHT_CUDA_INFO"
	.sectionflags	@""
	.align	4


	//----- nvinfo : EIATTR_CUDA_API_VERSION
	.align		4
        /*0000*/ 	.byte	0x04, 0x37
        /*0002*/ 	.short	(.L_9 - .L_8)
.L_8:
        /*0004*/ 	.word	0x00000082


	//----- nvinfo : EIATTR_KPARAM_INFO
	.align		4
.L_9:
        /*0008*/ 	.byte	0x04, 0x17
        /*000a*/ 	.short	(.L_11 - .L_10)
.L_10:
        /*000c*/ 	.word	0x00000000
        /*0010*/ 	.short	0x0004
        /*0012*/ 	.short	0x0018
        /*0014*/ 	.byte	0x00, 0xf5, 0x21, 0x00


	//----- nvinfo : EIATTR_KPARAM_INFO
	.align		4
.L_11:
        /*0018*/ 	.byte	0x04, 0x17
        /*001a*/ 	.short	(.L_13 - .L_12)
.L_12:
        /*001c*/ 	.word	0x00000000
        /*0020*/ 	.short	0x0003
        /*0022*/ 	.short	0x0014
        /*0024*/ 	.byte	0x00, 0xf0, 0x11, 0x00


	//----- nvinfo : EIATTR_KPARAM_INFO
	.align		4
.L_13:
        /*0028*/ 	.byte	0x04, 0x17
        /*002a*/ 	.short	(.L_15 - .L_14)
.L_14:
        /*002c*/ 	.word	0x00000000
        /*0030*/ 	.short	0x0002
        /*0032*/ 	.short	0x0010
        /*0034*/ 	.byte	0x00, 0xf0, 0x11, 0x00


	//----- nvinfo : EIATTR_KPARAM_INFO
	.align		4
.L_15:
        /*0038*/ 	.byte	0x04, 0x17
        /*003a*/ 	.short	(.L_17 - .L_16)
.L_16:
        /*003c*/ 	.word	0x00000000
        /*0040*/ 	.short	0x0001
        /*0042*/ 	.short	0x0008
        /*0044*/ 	.byte	0x00, 0xf5, 0x21, 0x00


	//----- nvinfo : EIATTR_KPARAM_INFO
	.align		4
.L_17:
        /*0048*/ 	.byte	0x04, 0x17
        /*004a*/ 	.short	(.L_19 - .L_18)
.L_18:
        /*004c*/ 	.word	0x00000000
        /*0050*/ 	.short	0x0000
        /*0052*/ 	.short	0x0000
        /*0054*/ 	.byte	0x00, 0xf5, 0x21, 0x00


	//----- nvinfo : EIATTR_SPARSE_MMA_MASK
	.align		4
.L_19:
        /*0058*/ 	.byte	0x03, 0x50
        /*005a*/ 	.short	0x0000


	//----- nvinfo : EIATTR_MAXREG_COUNT
	.align		4
        /*005c*/ 	.byte	0x03, 0x1b
        /*005e*/ 	.short	0x00ff


	//----- nvinfo : EIATTR_NUM_BARRIERS
	.align		4
        /*0060*/ 	.byte	0x02, 0x4c
        /*0062*/ 	.byte	0x01
	.zero		1


	//----- nvinfo : EIATTR_MERCURY_ISA_VERSION
	.align		4
        /*0064*/ 	.byte	0x03, 0x5f
        /*0066*/ 	.short	0x0101


	//----- nvinfo : EIATTR_VRC_CTA_INIT_COUNT
	.align		4
        /*0068*/ 	.byte	0x02, 0x4a
	.zero		1
	.zero		1


	//----- nvinfo : EIATTR_EXIT_INSTR_OFFSETS
	.align		4
        /*006c*/ 	.byte	0x04, 0x1c
        /*006e*/ 	.short	(.L_21 - .L_20)


	//   ....[0]....
.L_20:
        /*0070*/ 	.word	0x00000420


	//   ....[1]....
        /*0074*/ 	.word	0x00000b90


	//----- nvinfo : EIATTR_CRS_STACK_SIZE
	.align		4
.L_21:
        /*0078*/ 	.byte	0x04, 0x1e
        /*007a*/ 	.short	(.L_23 - .L_22)
.L_22:
        /*007c*/ 	.word	0x00000000


	//----- nvinfo : EIATTR_CBANK_PARAM_SIZE
	.align		4
.L_23:
        /*0080*/ 	.byte	0x03, 0x19
        /*0082*/ 	.short	0x0020


	//----- nvinfo : EIATTR_PARAM_CBANK
	.align		4
        /*0084*/ 	.byte	0x04, 0x0a
        /*0086*/ 	.short	(.L_25 - .L_24)
	.align		4
.L_24:
        /*0088*/ 	.word	index@(.nv.constant0._Z23gaussian_blur_optimizedPfS_iiS_)
        /*008c*/ 	.short	0x0380
        /*008e*/ 	.short	0x0020


	//----- nvinfo : EIATTR_SW_WAR
	.align		4
.L_25:
        /*0090*/ 	.byte	0x04, 0x36
        /*0092*/ 	.short	(.L_27 - .L_26)
.L_26:
        /*0094*/ 	.word	0x00000008
.L_27:


//--------------------- .nv.callgraph             --------------------------
	.section	.nv.callgraph,"",@"SHT_CUDA_CALLGRAPH"
	.align	4
	.sectionentsize	8
	.align		4
        /*0000*/ 	.word	0x00000000
	.align		4
        /*0004*/ 	.word	0xffffffff
	.align		4
        /*0008*/ 	.word	0x00000000
	.align		4
        /*000c*/ 	.word	0xfffffffe
	.align		4
        /*0010*/ 	.word	0x00000000
	.align		4
        /*0014*/ 	.word	0xfffffffd
	.align		4
        /*0018*/ 	.word	0x00000000
	.align		4
        /*001c*/ 	.word	0xfffffffc


//--------------------- .text._Z23gaussian_blur_optimizedPfS_iiS_ --------------------------
	.section	.text._Z23gaussian_blur_optimizedPfS_iiS_,"ax",@progbits
	.align	128
        .global         _Z23gaussian_blur_optimizedPfS_iiS_
        .type           _Z23gaussian_blur_optimizedPfS_iiS_,@function
        .size           _Z23gaussian_blur_optimizedPfS_iiS_,(.L_x_18 - _Z23gaussian_blur_optimizedPfS_iiS_)
        .other          _Z23gaussian_blur_optimizedPfS_iiS_,@"STO_CUDA_ENTRY STV_DEFAULT"
_Z23gaussian_blur_optimizedPfS_iiS_:
.text._Z23gaussian_blur_optimizedPfS_iiS_:
[----:B------:R-:W-:Y:S01]  /*0000*/  LDC R1, c[0x0][0x37c] ;  /* 0x0000df00ff017b82 */ /* 0x000fe20000000800 */
[----:B------:R-:W0:Y:S01]  /*0010*/  S2R R11, SR_TID.Y ;  /* 0x00000000000b7919 */ /* 0x000e220000002200 */
[----:B------:R-:W1:Y:S01]  /*0020*/  LDCU.64 UR6, c[0x0][0x390] ;  /* 0x00007200ff0677ac */ /* 0x000e620008000a00 */
[----:B------:R-:W0:Y:S01]  /*0030*/  S2R R4, SR_CTAID.Y ;  /* 0x0000000000047919 */ /* 0x000e220000002600 */
[----:B------:R-:W2:Y:S01]  /*0040*/  LDCU.64 UR4, c[0x0][0x358] ;  /* 0x00006b00ff0477ac */ /* 0x000ea20008000a00 */
[----:B------:R-:W3:Y:S01]  /*0050*/  S2R R9, SR_TID.X ;  /* 0x0000000000097919 */ /* 0x000ee20000002100 */
[----:B------:R-:W3:Y:S01]  /*0060*/  S2R R0, SR_CTAID.X ;  /* 0x0000000000007919 */ /* 0x000ee20000002500 */
[----:B0-----:R-:W-:-:S04]  /*0070*/  LEA R4, R4, R11, 0x4 ;  /* 0x0000000b04047211 */ /* 0x001fc800078e20ff */
[----:B-1----:R-:W-:Y:S02]  /*0080*/  ISETP.GE.AND P0, PT, R4, UR7, PT ;  /* 0x0000000704007c0c */ /* 0x002fe4000bf06270 */
[----:B---3--:R-:W-:-:S04]  /*0090*/  LEA R5, R0, R9, 0x4 ;  /* 0x0000000900057211 */ /* 0x008fc800078e20ff */
[----:B------:R-:W-:-:S13]  /*00a0*/  ISETP.LT.AND P0, PT, R5, UR6, !P0 ;  /* 0x0000000605007c0c */ /* 0x000fda000c701270 */
[----:B------:R-:W0:Y:S01]  /*00b0*/  @P0 LDC.64 R2, c[0x0][0x380] ;  /* 0x0000e000ff020b82 */ /* 0x000e220000000a00 */
[----:B------:R-:W-:-:S04]  /*00c0*/  @P0 IMAD R7, R4, UR6, R5 ;  /* 0x0000000604070c24 */ /* 0x000fc8000f8e0205 */
[----:B0-----:R-:W-:-:S06]  /*00d0*/  @P0 IMAD.WIDE R2, R7, 0x4, R2 ;  /* 0x0000000407020825 */ /* 0x001fcc00078e0202 */
[----:B--2---:R-:W2:Y:S01]  /*00e0*/  @P0 LDG.E R3, desc[UR4][R2.64] ;  /* 0x0000000402030981 */ /* 0x004ea2000c1e1900 */
[----:B------:R-:W-:Y:S01]  /*00f0*/  MOV R0, 0x400 ;  /* 0x0000040000007802 */ /* 0x000fe20000000f00 */
[----:B------:R-:W-:Y:S01]  /*0100*/  BSSY.RECONVERGENT B0, `(.L_x_0) ;  /* 0x000001b000007945 */ /* 0x000fe20003800200 */
[----:B------:R-:W-:Y:S01]  /*0110*/  ISETP.GT.U32.AND P1, PT, R11, 0x1, PT ;  /* 0x000000010b00780c */ /* 0x000fe20003f24070 */
[----:B------:R-:W0:Y:S01]  /*0120*/  S2R R7, SR_CgaCtaId ;  /* 0x0000000000077919 */ /* 0x000e220000008800 */
[----:B------:R-:W-:Y:S02]  /*0130*/  ISETP.GT.U32.AND P3, PT, R9, 0x1, PT ;  /* 0x000000010900780c */ /* 0x000fe40003f64070 */
[----:B0-----:R-:W-:-:S05]  /*0140*/  LEA R0, R7, R0, 0x18 ;  /* 0x0000000007007211 */ /* 0x001fca00078ec0ff */
[----:B------:R-:W-:-:S05]  /*0150*/  IMAD R0, R11, 0x50, R0 ;  /* 0x000000500b007824 */ /* 0x000fca00078e0200 */
[----:B------:R-:W-:-:S05]  /*0160*/  LEA R6, R9, R0, 0x2 ;  /* 0x0000000009067211 */ /* 0x000fca00078e10ff */
[----:B--2---:R0:W-:Y:S01]  /*0170*/  @P0 STS [R6+0xa8], R3 ;  /* 0x0000a80306000388 */ /* 0x0041e20000000800 */
[----:B------:R-:W-:Y:S05]  /*0180*/  @P1 BRA `(.L_x_1) ;  /* 0x0000000000481947 */ /* 0x000fea0003800000 */
[----:B------:R-:W-:Y:S01]  /*0190*/  VIADD R0, R4, 0x10 ;  /* 0x0000001004007836 */ /* 0x000fe20000000000 */
[----:B------:R-:W-:-:S04]  /*01a0*/  ISETP.GE.AND P2, PT, R5, UR6, PT ;  /* 0x0000000605007c0c */ /* 0x000fc8000bf46270 */
[----:B------:R-:W-:Y:S02]  /*01b0*/  ISETP.GE.AND P1, PT, R0, UR7, PT ;  /* 0x0000000700007c0c */ /* 0x000fe4000bf26270 */
[----:B------:R-:W-:Y:S02]  /*01c0*/  ISETP.LT.U32.OR P2, PT, R4, 0x2, P2 ;  /* 0x000000020400780c */ /* 0x000fe40001741470 */
[----:B------:R-:W-:-:S11]  /*01d0*/  ISETP.GE.OR P1, PT, R5, UR6, P1 ;  /* 0x0000000605007c0c */ /* 0x000fd60008f26670 */
[----:B0-----:R-:W0:Y:S01]  /*01e0*/  @!P2 LDC.64 R2, c[0x0][0x380] ;  /* 0x0000e000ff02ab82 */ /* 0x001e220000000a00 */
[----:B------:R-:W-:Y:S01]  /*01f0*/  @!P2 IADD3 R10, PT, PT, R4, -0x2, RZ ;  /* 0xfffffffe040aa810 */ /* 0x000fe20007ffe0ff */
[----:B------:R-:W-:-:S04]  /*0200*/  @!P1 IMAD R11, R0, UR6, R5 ;  /* 0x00000006000b9c24 */ /* 0x000fc8000f8e0205 */
[----:B------:R-:W-:Y:S02]  /*0210*/  @!P2 IMAD R7, R10, UR6, R5 ;  /* 0x000000060a07ac24 */ /* 0x000fe4000f8e0205 */
[----:B------:R-:W1:Y:S02]  /*0220*/  @!P1 LDC.64 R8, c[0x0][0x380] ;  /* 0x0000e000ff089b82 */ /* 0x000e640000000a00 */
[----:B0-----:R-:W-:-:S06]  /*0230*/  @!P2 IMAD.WIDE R2, R7, 0x4, R2 ;  /* 0x000000040702a825 */ /* 0x001fcc00078e0202 */
[----:B------:R-:W2:Y:S01]  /*0240*/  @!P2 LDG.E R3, desc[UR4][R2.64] ;  /* 0x000000040203a981 */ /* 0x000ea2000c1e1900 */
[----:B-1----:R-:W-:-:S06]  /*0250*/  @!P1 IMAD.WIDE R8, R11, 0x4, R8 ;  /* 0x000000040b089825 */ /* 0x002fcc00078e0208 */
[----:B------:R-:W3:Y:S04]  /*0260*/  @!P1 LDG.E R9, desc[UR4][R8.64] ;  /* 0x0000000408099981 */ /* 0x000ee8000c1e1900 */
[----:B--2---:R1:W-:Y:S04]  /*0270*/  @!P2 STS [R6+0x8], R3 ;  /* 0x000008030600a388 */ /* 0x0043e80000000800 */
[----:B------:R1:W-:Y:S04]  /*0280*/  @P2 STS [R6+0x8], RZ ;  /* 0x000008ff06002388 */ /* 0x0003e80000000800 */
[----:B---3--:R1:W-:Y:S04]  /*0290*/  @!P1 STS [R6+0x5a8], R9 ;  /* 0x0005a80906009388 */ /* 0x0083e80000000800 */
[----:B------:R1:W-:Y:S02]  /*02a0*/  @P1 STS [R6+0x5a8], RZ ;  /* 0x0005a8ff06001388 */ /* 0x0003e40000000800 */
.L_x_1:
[----:B------:R-:W-:Y:S05]  /*02b0*/  BSYNC.RECONVERGENT B0 ;  /* 0x0000000000007941 */ /* 0x000fea0003800200 */
.L_x_0:
[----:B------:R-:W-:Y:S04]  /*02c0*/  BSSY.RECONVERGENT B0, `(.L_x_2) ;  /* 0x0000013000007945 */ /* 0x000fe80003800200 */
[----:B------:R-:W-:Y:S05]  /*02d0*/  @P3 BRA `(.L_x_3) ;  /* 0x0000000000443947 */ /* 0x000fea0003800000 */
[----:B------:R-:W2:Y:S01]  /*02e0*/  LDCU.64 UR8, c[0x0][0x380] ;  /* 0x00007000ff0877ac */ /* 0x000ea20008000a00 */
[C---:B------:R-:W-:Y:S01]  /*02f0*/  IMAD R0, R4.reuse, UR6, RZ ;  /* 0x0000000604007c24 */ /* 0x040fe2000f8e02ff */
[----:B------:R-:W-:Y:S02]  /*0300*/  ISETP.GE.AND P1, PT, R4, UR7, PT ;  /* 0x0000000704007c0c */ /* 0x000fe4000bf26270 */
[C---:B------:R-:W-:Y:S02]  /*0310*/  IADD3 R2, PT, PT, R5.reuse, 0x10, RZ ;  /* 0x0000001005027810 */ /* 0x040fe40007ffe0ff */
[----:B01----:R-:W-:Y:S02]  /*0320*/  SHF.R.S32.HI R3, RZ, 0x1f, R5 ;  /* 0x0000001fff037819 */ /* 0x003fe40000011405 */
[C---:B------:R-:W-:Y:S02]  /*0330*/  IADD3 R7, P2, PT, R5.reuse, R0, RZ ;  /* 0x0000000005077210 */ /* 0x040fe40007f5e0ff */
[----:B------:R-:W-:-:S02]  /*0340*/  ISETP.LT.OR P3, PT, R5, 0x2, P1 ;  /* 0x000000020500780c */ /* 0x000fc40000f61670 */
[----:B------:R-:W-:Y:S02]  /*0350*/  ISETP.GE.OR P1, PT, R2, UR6, P1 ;  /* 0x0000000602007c0c */ /* 0x000fe40008f26670 */
[----:B------:R-:W-:Y:S02]  /*0360*/  LEA.HI.X.SX32 R0, R0, R3, 0x1, P2 ;  /* 0x0000000300007211 */ /* 0x000fe400010f0eff */
[----:B--2---:R-:W-:-:S04]  /*0370*/  LEA R2, P2, R7, UR8, 0x2 ;  /* 0x0000000807027c11 */ /* 0x004fc8000f8410ff */
[----:B------:R-:W-:Y:S01]  /*0380*/  LEA.HI.X R3, R7, UR9, R0, 0x2, P2 ;  /* 0x0000000907037c11 */ /* 0x000fe200090f1400 */
[----:B------:R-:W-:-:S04]  /*0390*/  IMAD.MOV.U32 R7, RZ, RZ, RZ ;  /* 0x000000ffff077224 */ /* 0x000fc800078e00ff */
[----:B------:R-:W2:Y:S04]  /*03a0*/  @!P1 LDG.E R9, desc[UR4][R2.64+0x40] ;  /* 0x0000400402099981 */ /* 0x000ea8000c1e1900 */
[----:B------:R-:W3:Y:S04]  /*03b0*/  @!P3 LDG.E R7, desc[UR4][R2.64+-0x8] ;  /* 0xfffff8040207b981 */ /* 0x000ee8000c1e1900 */
[----:B--2---:R2:W-:Y:S04]  /*03c0*/  @!P1 STS [R6+0xe8], R9 ;  /* 0x0000e80906009388 */ /* 0x0045e80000000800 */
[----:B---3--:R2:W-:Y:S04]  /*03d0*/  STS [R6+0xa0], R7 ;  /* 0x0000a00706007388 */ /* 0x0085e80000000800 */
[----:B------:R2:W-:Y:S02]  /*03e0*/  @P1 STS [R6+0xe8], RZ ;  /* 0x0000e8ff06001388 */ /* 0x0005e40000000800 */
.L_x_3:
[----:B------:R-:W-:Y:S05]  /*03f0*/  BSYNC.RECONVERGENT B0 ;  /* 0x0000000000007941 */ /* 0x000fea0003800200 */
.L_x_2:
[----:B------:R3:W-:Y:S01]  /*0400*/  @!P0 STS [R6+0xa8], RZ ;  /* 0x0000a8ff06008388 */ /* 0x0007e20000000800 */
[----:B------:R-:W-:Y:S06]  /*0410*/  BAR.SYNC.DEFER_BLOCKING 0x0 ;  /* 0x0000000000007b1d */ /* 0x000fec0000010000 */
[----:B------:R-:W-:Y:S05]  /*0420*/  @!P0 EXIT ;  /* 0x000000000000894d */ /* 0x000fea0003800000 */
[----:B01----:R-:W0:Y:S01]  /*0430*/  LDC.64 R2, c[0x0][0x398] ;  /* 0x0000e600ff027b82 */ /* 0x003e220000000a00 */
[----:B------:R-:W1:Y:S04]  /*0440*/  LDS R0, [R6] ;  /* 0x0000000006007984 */ /* 0x000e680000000800 */
[----:B------:R-:W4:Y:S04]  /*0450*/  LDS R17, [R6+0x4] ;  /* 0x0000040006117984 */ /* 0x000f280000000800 */
[----:B------:R-:W5:Y:S04]  /*0460*/  LDS R15, [R6+0x8] ;  /* 0x00000800060f7984 */ /* 0x000f680000000800 */
[----:B------:R-:W3:Y:S04]  /*0470*/  LDS R27, [R6+0xc] ;  /* 0x00000c00061b7984 */ /* 0x000ee80000000800 */
[----:B------:R-:W3:Y:S04]  /*0480*/  LDS R13, [R6+0x10] ;  /* 0x00001000060d7984 */ /* 0x000ee80000000800 */
[----:B------:R-:W3:Y:S04]  /*0490*/  LDS R25, [R6+0x50] ;  /* 0x0000500006197984 */ /* 0x000ee80000000800 */
[----:B0-----:R-:W1:Y:S04]  /*04a0*/  LDG.E R11, desc[UR4][R2.64] ;  /* 0x00000004020b7981 */ /* 0x001e68000c1e1900 */
[----:B------:R-:W4:Y:S04]  /*04b0*/  LDG.E R29, desc[UR4][R2.64+0x4] ;  /* 0x00000404021d7981 */ /* 0x000f28000c1e1900 */
[----:B------:R-:W5:Y:S04]  /*04c0*/  LDG.E R14, desc[UR4][R2.64+0x8] ;  /* 0x00000804020e7981 */ /* 0x000f68000c1e1900 */
[----:B------:R-:W3:Y:S04]  /*04d0*/  LDG.E R10, desc[UR4][R2.64+0xc] ;  /* 0x00000c04020a7981 */ /* 0x000ee8000c1e1900 */
[----:B------:R-:W3:Y:S04]  /*04e0*/  LDG.E R12, desc[UR4][R2.64+0x10] ;  /* 0x00001004020c7981 */ /* 0x000ee8000c1e1900 */
[----:B------:R-:W3:Y:S04]  /*04f0*/  LDG.E R20, desc[UR4][R2.64+0x14] ;  /* 0x0000140402147981 */ /* 0x000ee8000c1e1900 */
[----:B------:R-:W3:Y:S04]  /*0500*/  LDG.E R21, desc[UR4][R2.64+0x18] ;  /* 0x0000180402157981 */ /* 0x000ee8000c1e1900 */
[----:B------:R-:W3:Y:S04]  /*0510*/  LDG.E R22, desc[UR4][R2.64+0x1c] ;  /* 0x00001c0402167981 */ /* 0x000ee8000c1e1900 */
[----:B------:R-:W3:Y:S04]  /*0520*/  LDG.E R23, desc[UR4][R2.64+0x20] ;  /* 0x0000200402177981 */ /* 0x000ee8000c1e1900 */
[----:B------:R-:W3:Y:S04]  /*0530*/  LDG.E R19, desc[UR4][R2.64+0x24] ;  /* 0x0000240402137981 */ /* 0x000ee8000c1e1900 */
[----:B------:R-:W3:Y:S04]  /*0540*/  LDG.E R18, desc[UR4][R2.64+0x28] ;  /* 0x0000280402127981 */ /* 0x000ee8000c1e1900 */
[----:B--2---:R-:W2:Y:S04]  /*0550*/  LDG.E R9, desc[UR4][R2.64+0x2c] ;  /* 0x00002c0402097981 */ /* 0x004ea8000c1e1900 */
[----:B------:R-:W2:Y:S04]  /*0560*/  LDG.E R8, desc[UR4][R2.64+0x30] ;  /* 0x0000300402087981 */ /* 0x000ea8000c1e1900 */
[----:B------:R-:W2:Y:S01]  /*0570*/  LDG.E R7, desc[UR4][R2.64+0x34] ;  /* 0x0000340402077981 */ /* 0x000ea2000c1e1900 */
[----:B-1----:R-:W-:Y:S01]  /*0580*/  FFMA R0, R0, R11, RZ ;  /* 0x0000000b00007223 */ /* 0x002fe200000000ff */
[----:B------:R-:W-:-:S02]  /*0590*/  FADD R16, RZ, R11 ;  /* 0x0000000bff107221 */ /* 0x000fc40000000000 */
[----:B------:R-:W2:Y:S01]  /*05a0*/  LDG.E R11, desc[UR4][R2.64+0x38] ;  /* 0x00003804020b7981 */ /* 0x000ea2000c1e1900 */
[----:B----4-:R-:W-:Y:S01]  /*05b0*/  FFMA R24, R17, R29, R0 ;  /* 0x0000001d11187223 */ /* 0x010fe20000000000 */
[----:B------:R-:W-:Y:S02]  /*05c0*/  FADD R29, R16, R29 ;  /* 0x0000001d101d7221 */ /* 0x000fe40000000000 */
[----:B------:R-:W4:Y:S01]  /*05d0*/  LDG.E R0, desc[UR4][R2.64+0x3c] ;  /* 0x00003c0402007981 */ /* 0x000f22000c1e1900 */
[----:B-----5:R-:W-:-:S03]  /*05e0*/  FFMA R24, R15, R14, R24 ;  /* 0x0000000e0f187223 */ /* 0x020fc60000000018 */
[----:B------:R-:W5:Y:S01]  /*05f0*/  LDG.E R17, desc[UR4][R2.64+0x40] ;  /* 0x0000400402117981 */ /* 0x000f62000c1e1900 */
[----:B------:R-:W-:-:S03]  /*0600*/  FADD R29, R29, R14 ;  /* 0x0000000e1d1d7221 */ /* 0x000fc60000000000 */
[----:B------:R-:W5:Y:S04]  /*0610*/  LDG.E R16, desc[UR4][R2.64+0x44] ;  /* 0x0000440402107981 */ /* 0x000f68000c1e1900 */
[----:B------:R-:W5:Y:S01]  /*0620*/  LDG.E R15, desc[UR4][R2.64+0x48] ;  /* 0x00004804020f7981 */ /* 0x000f62000c1e1900 */
[----:B---3--:R-:W-:Y:S01]  /*0630*/  FFMA R24, R27, R10, R24 ;  /* 0x0000000a1b187223 */ /* 0x008fe20000000018 */
[----:B------:R-:W-:Y:S02]  /*0640*/  FADD R29, R29, R10 ;  /* 0x0000000a1d1d7221 */ /* 0x000fe40000000000 */
[----:B------:R-:W3:Y:S01]  /*0650*/  LDG.E R14, desc[UR4][R2.64+0x4c] ;  /* 0x00004c04020e7981 */ /* 0x000ee2000c1e1900 */
[----:B------:R-:W-:-:S03]  /*0660*/  FFMA R24, R13, R12, R24 ;  /* 0x0000000c0d187223 */ /* 0x000fc60000000018 */
[----:B------:R-:W3:Y:S01]  /*0670*/  LDG.E R10, desc[UR4][R2.64+0x50] ;  /* 0x00005004020a7981 */ /* 0x000ee2000c1e1900 */
[----:B------:R-:W-:-:S03]  /*0680*/  FADD R29, R29, R12 ;  /* 0x0000000c1d1d7221 */ /* 0x000fc60000000000 */
[----:B------:R-:W3:Y:S01]  /*0690*/  LDG.E R13, desc[UR4][R2.64+0x54] ;  /* 0x00005404020d7981 */ /* 0x000ee2000c1e1900 */
[----:B------:R-:W-:-:S03]  /*06a0*/  FFMA R26, R25, R20, R24 ;  /* 0x00000014191a7223 */ /* 0x000fc60000000018 */
[----:B------:R-:W3:Y:S04]  /*06b0*/  LDG.E R12, desc[UR4][R2.64+0x58] ;  /* 0x00005804020c7981 */ /* 0x000ee8000c1e1900 */
[----:B------:R-:W3:Y:S04]  /*06c0*/  LDG.E R24, desc[UR4][R2.64+0x5c] ;  /* 0x00005c0402187981 */ /* 0x000ee8000c1e1900 */
[----:B------:R0:W3:Y:S01]  /*06d0*/  LDG.E R25, desc[UR4][R2.64+0x60] ;  /* 0x0000600402197981 */ /* 0x0000e2000c1e1900 */
[----:B------:R-:W-:Y:S01]  /*06e0*/  FADD R20, R29, R20 ;  /* 0x000000141d147221 */ /* 0x000fe20000000000 */
[----:B------:R-:W-:Y:S01]  /*06f0*/  BSSY.RECONVERGENT B0, `(.L_x_4) ;  /* 0x0000046000007945 */ /* 0x000fe20003800200 */
[----:B------:R-:W-:Y:S01]  /*0700*/  IMAD R4, R4, UR6, R5 ;  /* 0x0000000604047c24 */ /* 0x000fe2000f8e0205 */
[----:B------:R-:W1:Y:S04]  /*0710*/  LDS R27, [R6+0x54] ;  /* 0x00005400061b7984 */ /* 0x000e680000000800 */
[----:B------:R-:W-:Y:S04]  /*0720*/  LDS R29, [R6+0x5c] ;  /* 0x00005c00061d7984 */ /* 0x000fe80000000800 */
[----:B0-----:R-:W-:Y:S04]  /*0730*/  LDS R2, [R6+0xac] ;  /* 0x0000ac0006027984 */ /* 0x001fe80000000800 */
[----:B------:R-:W-:Y:S01]  /*0740*/  LDS R3, [R6+0xf0] ;  /* 0x0000f00006037984 */ /* 0x000fe20000000800 */
[----:B-1----:R-:W-:Y:S01]  /*0750*/  FFMA R27, R27, R21, R26 ;  /* 0x000000151b1b7223 */ /* 0x002fe2000000001a */
[----:B------:R-:W-:-:S02]  /*0760*/  FADD R21, R20, R21 ;  /* 0x0000001514157221 */ /* 0x000fc40000000000 */
[----:B------:R-:W0:Y:S02]  /*0770*/  LDS R26, [R6+0x58] ;  /* 0x00005800061a7984 */ /* 0x000e240000000800 */
[----:B------:R-:W-:Y:S02]  /*0780*/  FADD R28, R21, R22 ;  /* 0x00000016151c7221 */ /* 0x000fe40000000000 */
[----:B------:R-:W1:Y:S02]  /*0790*/  LDS R20, [R6+0x60] ;  /* 0x0000600006147984 */ /* 0x000e640000000800 */
[----:B------:R-:W-:Y:S02]  /*07a0*/  FADD R28, R28, R23 ;  /* 0x000000171c1c7221 */ /* 0x000fe40000000000 */
[----:B------:R-:W1:Y:S01]  /*07b0*/  LDS R21, [R6+0xa0] ;  /* 0x0000a00006157984 */ /* 0x000e620000000800 */
[----:B0-----:R-:W-:-:S03]  /*07c0*/  FFMA R26, R26, R22, R27 ;  /* 0x000000161a1a7223 */ /* 0x001fc6000000001b */
[----:B------:R-:W0:Y:S01]  /*07d0*/  LDS R22, [R6+0xa4] ;  /* 0x0000a40006167984 */ /* 0x000e220000000800 */
[----:B------:R-:W-:-:S03]  /*07e0*/  FFMA R29, R29, R23, R26 ;  /* 0x000000171d1d7223 */ /* 0x000fc6000000001a */
[----:B------:R-:W0:Y:S01]  /*07f0*/  LDS R23, [R6+0xa8] ;  /* 0x0000a80006177984 */ /* 0x000e220000000800 */
[----:B-1----:R-:W-:Y:S01]  /*0800*/  FFMA R26, R20, R19, R29 ;  /* 0x00000013141a7223 */ /* 0x002fe2000000001d */
[----:B------:R-:W-:Y:S02]  /*0810*/  FADD R19, R28, R19 ;  /* 0x000000131c137221 */ /* 0x000fe40000000000 */
[----:B------:R-:W1:Y:S01]  /*0820*/  LDS R20, [R6+0xb0] ;  /* 0x0000b00006147984 */ /* 0x000e620000000800 */
[----:B------:R-:W-:Y:S01]  /*0830*/  FFMA R21, R21, R18, R26 ;  /* 0x0000001215157223 */ /* 0x000fe2000000001a */
[----:B------:R-:W-:Y:S02]  /*0840*/  FADD R28, R19, R18 ;  /* 0x00000012131c7221 */ /* 0x000fe40000000000 */
[----:B------:R-:W5:Y:S02]  /*0850*/  LDS R18, [R6+0xf4] ;  /* 0x0000f40006127984 */ /* 0x000f640000000800 */
[----:B--2---:R-:W-:-:S04]  /*0860*/  FADD R19, R28, R9 ;  /* 0x000000091c137221 */ /* 0x004fc80000000000 */
[----:B------:R-:W-:-:S04]  /*0870*/  FADD R28, R19, R8 ;  /* 0x00000008131c7221 */ /* 0x000fc80000000000 */
[----:B------:R-:W-:Y:S01]  /*0880*/  FADD R28, R28, R7 ;  /* 0x000000071c1c7221 */ /* 0x000fe20000000000 */
[----:B0-----:R-:W-:Y:S02]  /*0890*/  FFMA R26, R22, R9, R21 ;  /* 0x00000009161a7223 */ /* 0x001fe40000000015 */
[----:B------:R-:W0:Y:S02]  /*08a0*/  LDS R9, [R6+0xf8] ;  /* 0x0000f80006097984 */ /* 0x000e240000000800 */
[----:B------:R-:W-:Y:S02]  /*08b0*/  FFMA R23, R23, R8, R26 ;  /* 0x0000000817177223 */ /* 0x000fe4000000001a */
[----:B------:R-:W2:Y:S02]  /*08c0*/  LDS R22, [R6+0xfc] ;  /* 0x0000fc0006167984 */ /* 0x000ea40000000800 */
[----:B------:R-:W-:Y:S02]  /*08d0*/  FFMA R23, R2, R7, R23 ;  /* 0x0000000702177223 */ /* 0x000fe40000000017 */
[----:B------:R-:W3:Y:S04]  /*08e0*/  LDS R21, [R6+0x100] ;  /* 0x0001000006157984 */ /* 0x000ee80000000800 */
[----:B------:R-:W-:Y:S04]  /*08f0*/  LDS R2, [R6+0x144] ;  /* 0x0001440006027984 */ /* 0x000fe80000000800 */
[----:B------:R-:W-:Y:S01]  /*0900*/  LDS R7, [R6+0x148] ;  /* 0x0001480006077984 */ /* 0x000fe20000000800 */
[----:B------:R-:W-:Y:S01]  /*0910*/  FADD R19, R28, R11 ;  /* 0x0000000b1c137221 */ /* 0x000fe20000000000 */
[----:B-1----:R-:W-:-:S02]  /*0920*/  FFMA R20, R20, R11, R23 ;  /* 0x0000000b14147223 */ /* 0x002fc40000000017 */
[----:B------:R-:W-:Y:S01]  /*0930*/  LDS R11, [R6+0x14c] ;  /* 0x00014c00060b7984 */ /* 0x000fe20000000800 */
[----:B----4-:R-:W-:Y:S01]  /*0940*/  FADD R8, R19, R0 ;  /* 0x0000000013087221 */ /* 0x010fe20000000000 */
[----:B------:R-:W-:Y:S02]  /*0950*/  FFMA R3, R3, R0, R20 ;  /* 0x0000000003037223 */ /* 0x000fe40000000014 */
[----:B------:R-:W1:Y:S01]  /*0960*/  LDS R19, [R6+0x140] ;  /* 0x0001400006137984 */ /* 0x000e620000000800 */
[----:B-----5:R-:W-:Y:S01]  /*0970*/  FADD R27, R8, R17 ;  /* 0x00000011081b7221 */ /* 0x020fe20000000000 */
[----:B------:R-:W-:-:S03]  /*0980*/  FFMA R18, R18, R17, R3 ;  /* 0x0000001112127223 */ /* 0x000fc60000000003 */
[----:B------:R-:W-:Y:S01]  /*0990*/  FADD R8, R27, R16 ;  /* 0x000000101b087221 */ /* 0x000fe20000000000 */
[----:B0-----:R-:W-:-:S03]  /*09a0*/  FFMA R9, R9, R16, R18 ;  /* 0x0000001009097223 */ /* 0x001fc60000000012 */
[----:B------:R-:W-:Y:S01]  /*09b0*/  FADD R27, R8, R15 ;  /* 0x0000000f081b7221 */ /* 0x000fe20000000000 */
[----:B--2---:R-:W-:Y:S01]  /*09c0*/  FFMA R22, R22, R15, R9 ;  /* 0x0000000f16167223 */ /* 0x004fe20000000009 */
[----:B------:R0:W2:Y:S02]  /*09d0*/  LDS R8, [R6+0x150] ;  /* 0x0001500006087984 */ /* 0x0000a40000000800 */
[----:B---3--:R-:W-:Y:S01]  /*09e0*/  FADD R27, R27, R14 ;  /* 0x0000000e1b1b7221 */ /* 0x008fe20000000000 */
[----:B------:R-:W-:-:S03]  /*09f0*/  FFMA R22, R21, R14, R22 ;  /* 0x0000000e15167223 */ /* 0x000fc60000000016 */
[----:B------:R-:W-:-:S04]  /*0a00*/  FADD R26, R27, R10 ;  /* 0x0000000a1b1a7221 */ /* 0x000fc80000000000 */
[----:B------:R-:W-:-:S04]  /*0a10*/  FADD R23, R26, R13 ;  /* 0x0000000d1a177221 */ /* 0x000fc80000000000 */
[----:B------:R-:W-:-:S04]  /*0a20*/  FADD R23, R23, R12 ;  /* 0x0000000c17177221 */ /* 0x000fc80000000000 */
[----:B------:R-:W-:-:S04]  /*0a30*/  FADD R0, R23, R24 ;  /* 0x0000001817007221 */ /* 0x000fc80000000000 */
[----:B------:R-:W-:-:S04]  /*0a40*/  FADD R3, R0, R25 ;  /* 0x0000001900037221 */ /* 0x000fc80000000000 */
[----:B0-----:R-:W0:Y:S01]  /*0a50*/  MUFU.RCP R6, R3 ;  /* 0x0000000300067308 */ /* 0x001e220000001000 */
[----:B-1----:R-:W-:-:S04]  /*0a60*/  FFMA R19, R19, R10, R22 ;  /* 0x0000000a13137223 */ /* 0x002fc80000000016 */
[----:B------:R-:W-:-:S04]  /*0a70*/  FFMA R2, R2, R13, R19 ;  /* 0x0000000d02027223 */ /* 0x000fc80000000013 */
[----:B------:R-:W-:-:S04]  /*0a80*/  FFMA R2, R7, R12, R2 ;  /* 0x0000000c07027223 */ /* 0x000fc80000000002 */
[----:B------:R-:W-:Y:S01]  /*0a90*/  FFMA R11, R11, R24, R2 ;  /* 0x000000180b0b7223 */ /* 0x000fe20000000002 */
[----:B0-----:R-:W-:-:S03]  /*0aa0*/  FFMA R7, -R3, R6, 1 ;  /* 0x3f80000003077423 */ /* 0x001fc60000000106 */
[----:B--2---:R-:W-:Y:S01]  /*0ab0*/  FFMA R0, R8, R25, R11 ;  /* 0x0000001908007223 */ /* 0x004fe2000000000b */
[----:B------:R-:W-:-:S03]  /*0ac0*/  FFMA R7, R6, R7, R6 ;  /* 0x0000000706077223 */ /* 0x000fc60000000006 */
[----:B------:R-:W0:Y:S01]  /*0ad0*/  FCHK P0, R0, R3 ;  /* 0x0000000300007302 */ /* 0x000e220000000000 */
[----:B------:R-:W-:-:S04]  /*0ae0*/  FFMA R2, R0, R7, RZ ;  /* 0x0000000700027223 */ /* 0x000fc800000000ff */
[----:B------:R-:W-:-:S04]  /*0af0*/  FFMA R6, -R3, R2, R0 ;  /* 0x0000000203067223 */ /* 0x000fc80000000100 */
[----:B------:R-:W-:Y:S01]  /*0b00*/  FFMA R7, R7, R6, R2 ;  /* 0x0000000607077223 */ /* 0x000fe20000000002 */
[----:B0-----:R-:W-:Y:S06]  /*0b10*/  @!P0 BRA `(.L_x_5) ;  /* 0x00000000000c8947 */ /* 0x001fec0003800000 */
[----:B------:R-:W-:-:S07]  /*0b20*/  MOV R2, 0xb40 ;  /* 0x00000b4000027802 */ /* 0x000fce0000000f00 */
[----:B------:R-:W-:Y:S05]  /*0b30*/  CALL.REL.NOINC `($__internal_0_$__cuda_sm3x_div_rn_noftz_f32_slowpath) ;  /* 0x0000000000187944 */ /* 0x000fea0003c00000 */
[----:B------:R-:W-:-:S07]  /*0b40*/  MOV R7, R0 ;  /* 0x0000000000077202 */ /* 0x000fce0000000f00 */
.L_x_5:
[----:B------:R-:W-:Y:S05]  /*0b50*/  BSYNC.RECONVERGENT B0 ;  /* 0x0000000000007941 */ /* 0x000fea0003800200 */
.L_x_4:
[----:B------:R-:W0:Y:S02]  /*0b60*/  LDC.64 R2, c[0x0][0x388] ;  /* 0x0000e200ff027b82 */ /* 0x000e240000000a00 */
[----:B0-----:R-:W-:-:S05]  /*0b70*/  IMAD.WIDE R4, R4, 0x4, R2 ;  /* 0x0000000404047825 */ /* 0x001fca00078e0202 */
[----:B------:R-:W-:Y:S01]  /*0b80*/  STG.E desc[UR4][R4.64], R7 ;  /* 0x0000000704007986 */ /* 0x000fe2000c101904 */
[----:B------:R-:W-:Y:S05]  /*0b90*/  EXIT ;  /* 0x000000000000794d */ /* 0x000fea0003800000 */
        .weak           $__internal_0_$__cuda_sm3x_div_rn_noftz_f32_slowpath
        .type           $__internal_0_$__cuda_sm3x_div_rn_noftz_f32_slowpath,@function
        .size           $__internal_0_$__cuda_sm3x_div_rn_noftz_f32_slowpath,(.L_x_18 - $__internal_0_$__cuda_sm3x_div_rn_noftz_f32_slowpath)
$__internal_0_$__cuda_sm3x_div_rn_noftz_f32_slowpath:
[----:B------:R-:W-:Y:S01]  /*0ba0*/  SHF.R.U32.HI R6, RZ, 0x17, R3 ;  /* 0x00000017ff067819 */ /* 0x000fe20000011603 */
[----:B------:R-:W-:Y:S01]  /*0bb0*/  BSSY.RECONVERGENT B1, `(.L_x_6) ;  /* 0x0000064000017945 */ /* 0x000fe20003800200 */
[--C-:B------:R-:W-:Y:S01]  /*0bc0*/  SHF.R.U32.HI R5, RZ, 0x17, R0.reuse ;  /* 0x00000017ff057819 */ /* 0x100fe20000011600 */
[----:B------:R-:W-:Y:S01]  /*0bd0*/  IMAD.MOV.U32 R7, RZ, RZ, R0 ;  /* 0x000000ffff077224 */ /* 0x000fe200078e0000 */
[----:B------:R-:W-:Y:S02]  /*0be0*/  LOP3.LUT R6, R6, 0xff, RZ, 0xc0, !PT ;  /* 0x000000ff06067812 */ /* 0x000fe400078ec0ff */
[----:B------:R-:W-:Y:S02]  /*0bf0*/  LOP3.LUT R5, R5, 0xff, RZ, 0xc0, !PT ;  /* 0x000000ff05057812 */ /* 0x000fe400078ec0ff */
[----:B------:R-:W-:Y:S02]  /*0c00*/  IADD3 R11, PT, PT, R6, -0x1, RZ ;  /* 0xffffffff060b7810 */ /* 0x000fe40007ffe0ff */
[----:B------:R-:W-:-:S02]  /*0c10*/  IADD3 R10, PT, PT, R5, -0x1, RZ ;  /* 0xffffffff050a7810 */ /* 0x000fc40007ffe0ff */
[----:B------:R-:W-:Y:S02]  /*0c20*/  ISETP.GT.U32.AND P0, PT, R11, 0xfd, PT ;  /* 0x000000fd0b00780c */ /* 0x000fe40003f04070 */
[----:B------:R-:W-:Y:S02]  /*0c30*/  MOV R8, R3 ;  /* 0x0000000300087202 */ /* 0x000fe40000000f00 */
[----:B------:R-:W-:-:S13]  /*0c40*/  ISETP.GT.U32.OR P0, PT, R10, 0xfd, P0 ;  /* 0x000000fd0a00780c */ /* 0x000fda0000704470 */
[----:B------:R-:W-:Y:S01]  /*0c50*/  @!P0 MOV R9, RZ ;  /* 0x000000ff00098202 */ /* 0x000fe20000000f00 */
[----:B------:R-:W-:Y:S06]  /*0c60*/  @!P0 BRA `(.L_x_7) ;  /* 0x00000000005c8947 */ /* 0x000fec0003800000 */
[----:B------:R-:W-:Y:S02]  /*0c70*/  FSETP.GTU.FTZ.AND P0, PT, |R0|, +INF , PT ;  /* 0x7f8000000000780b */ /* 0x000fe40003f1c200 */
[----:B------:R-:W-:-:S04]  /*0c80*/  FSETP.GTU.FTZ.AND P1, PT, |R3|, +INF , PT ;  /* 0x7f8000000300780b */ /* 0x000fc80003f3c200 */
[----:B------:R-:W-:-:S13]  /*0c90*/  PLOP3.LUT P0, PT, P0, P1, PT, 0xf8, 0x8f ;  /* 0x00000000008f781c */ /* 0x000fda0000703f70 */
[----:B------:R-:W-:Y:S05]  /*0ca0*/  @P0 BRA `(.L_x_8) ;  /* 0x00000004004c0947 */ /* 0x000fea0003800000 */
[----:B------:R-:W-:-:S13]  /*0cb0*/  LOP3.LUT P0, RZ, R8, 0x7fffffff, R7, 0xc8, !PT ;  /* 0x7fffffff08ff7812 */ /* 0x000fda000780c807 */
[----:B------:R-:W-:Y:S05]  /*0cc0*/  @!P0 BRA `(.L_x_9) ;  /* 0x00000004003c8947 */ /* 0x000fea0003800000 */
[C---:B------:R-:W-:Y:S02]  /*0cd0*/  FSETP.NEU.FTZ.AND P2, PT, |R0|.reuse, +INF , PT ;  /* 0x7f8000000000780b */ /* 0x040fe40003f5d200 */
[----:B------:R-:W-:Y:S02]  /*0ce0*/  FSETP.NEU.FTZ.AND P1, PT, |R3|, +INF , PT ;  /* 0x7f8000000300780b */ /* 0x000fe40003f3d200 */
[----:B------:R-:W-:-:S11]  /*0cf0*/  FSETP.NEU.FTZ.AND P0, PT, |R0|, +INF , PT ;  /* 0x7f8000000000780b */ /* 0x000fd60003f1d200 */
[----:B------:R-:W-:Y:S05]  /*0d00*/  @!P1 BRA !P2, `(.L_x_9) ;  /* 0x00000004002c9947 */ /* 0x000fea0005000000 */
[----:B------:R-:W-:-:S04]  /*0d10*/  LOP3.LUT P2, RZ, R7, 0x7fffffff, RZ, 0xc0, !PT ;  /* 0x7fffffff07ff7812 */ /* 0x000fc8000784c0ff */
[----:B------:R-:W-:-:S13]  /*0d20*/  PLOP3.LUT P1, PT, P1, P2, PT, 0x2f, 0xf2 ;  /* 0x0000000000f2781c */ /* 0x000fda0000f24577 */
[----:B------:R-:W-:Y:S05]  /*0d30*/  @P1 BRA `(.L_x_10) ;  /* 0x0000000400181947 */ /* 0x000fea0003800000 */
[----:B------:R-:W-:-:S04]  /*0d40*/  LOP3.LUT P1, RZ, R8, 0x7fffffff, RZ, 0xc0, !PT ;  /* 0x7fffffff08ff7812 */ /* 0x000fc8000782c0ff */
[----:B------:R-:W-:-:S13]  /*0d50*/  PLOP3.LUT P0, PT, P0, P1, PT, 0x2f, 0xf2 ;  /* 0x0000000000f2781c */ /* 0x000fda0000702577 */
[----:B------:R-:W-:Y:S05]  /*0d60*/  @P0 BRA `(.L_x_11) ;  /* 0x0000000400000947 */ /* 0x000fea0003800000 */
[----:B------:R-:W-:Y:S02]  /*0d70*/  ISETP.GE.AND P0, PT, R10, RZ, PT ;  /* 0x000000ff0a00720c */ /* 0x000fe40003f06270 */
[----:B------:R-:W-:-:S11]  /*0d80*/  ISETP.GE.AND P1, PT, R11, RZ, PT ;  /* 0x000000ff0b00720c */ /* 0x000fd60003f26270 */
[----:B------:R-:W-:Y:S01]  /*0d90*/  @P0 MOV R9, RZ ;  /* 0x000000ff00090202 */ /* 0x000fe20000000f00 */
[----:B------:R-:W-:Y:S02]  /*0da0*/  @!P0 IMAD.MOV.U32 R9, RZ, RZ, -0x40 ;  /* 0xffffffc0ff098424 */ /* 0x000fe400078e00ff */
[----:B------:R-:W-:Y:S01]  /*0db0*/  @!P0 FFMA R7, R0, 1.84467440737095516160e+19, RZ ;  /* 0x5f80000000078823 */ /* 0x000fe200000000ff */
[----:B------:R-:W-:Y:S02]  /*0dc0*/  @!P1 FFMA R8, R3, 1.84467440737095516160e+19, RZ ;  /* 0x5f80000003089823 */ /* 0x000fe400000000ff */
[----:B------:R-:W-:-:S07]  /*0dd0*/  @!P1 IADD3 R9, PT, PT, R9, 0x40, RZ ;  /* 0x0000004009099810 */ /* 0x000fce0007ffe0ff */
.L_x_7:
[----:B------:R-:W-:Y:S01]  /*0de0*/  LEA R3, R6, 0xc0800000, 0x17 ;  /* 0xc080000006037811 */ /* 0x000fe200078eb8ff */
[----:B------:R-:W-:Y:S01]  /*0df0*/  BSSY.RECONVERGENT B2, `(.L_x_12) ;  /* 0x0000036000027945 */ /* 0x000fe20003800200 */
[----:B------:R-:W-:Y:S02]  /*0e00*/  IADD3 R5, PT, PT, R5, -0x7f, RZ ;  /* 0xffffff8105057810 */ /* 0x000fe40007ffe0ff */
[----:B------:R-:W-:Y:S02]  /*0e10*/  IADD3 R3, PT, PT, -R3, R8, RZ ;  /* 0x0000000803037210 */ /* 0x000fe40007ffe1ff */
[C---:B------:R-:W-:Y:S01]  /*0e20*/  IADD3 R6, PT, PT, R5.reuse, 0x7f, -R6 ;  /* 0x0000007f05067810 */ /* 0x040fe20007ffe806 */
[----:B------:R-:W-:Y:S01]  /*0e30*/  IMAD R0, R5, -0x800000, R7 ;  /* 0xff80000005007824 */ /* 0x000fe200078e0207 */
[----:B------:R-:W0:Y:S01]  /*0e40*/  MUFU.RCP R8, R3 ;  /* 0x0000000300087308 */ /* 0x000e220000001000 */
[----:B------:R-:W-:Y:S02]  /*0e50*/  FADD.FTZ R11, -R3, -RZ ;  /* 0x800000ff030b7221 */ /* 0x000fe40000010100 */
[----:B------:R-:W-:-:S02]  /*0e60*/  IMAD.IADD R6, R6, 0x1, R9 ;  /* 0x0000000106067824 */ /* 0x000fc400078e0209 */
[----:B0-----:R-:W-:-:S04]  /*0e70*/  FFMA R13, R8, R11, 1 ;  /* 0x3f800000080d7423 */ /* 0x001fc8000000000b */
[----:B------:R-:W-:-:S04]  /*0e80*/  FFMA R10, R8, R13, R8 ;  /* 0x0000000d080a7223 */ /* 0x000fc80000000008 */
[----:B------:R-:W-:-:S04]  /*0e90*/  FFMA R7, R0, R10, RZ ;  /* 0x0000000a00077223 */ /* 0x000fc800000000ff */
[----:B------:R-:W-:-:S04]  /*0ea0*/  FFMA R8, R11, R7, R0 ;  /* 0x000000070b087223 */ /* 0x000fc80000000000 */
[----:B------:R-:W-:-:S04]  /*0eb0*/  FFMA R7, R10, R8, R7 ;  /* 0x000000080a077223 */ /* 0x000fc80000000007 */
[----:B------:R-:W-:-:S04]  /*0ec0*/  FFMA R8, R11, R7, R0 ;  /* 0x000000070b087223 */ /* 0x000fc80000000000 */
[----:B------:R-:W-:-:S05]  /*0ed0*/  FFMA R0, R10, R8, R7 ;  /* 0x000000080a007223 */ /* 0x000fca0000000007 */
[----:B------:R-:W-:-:S04]  /*0ee0*/  SHF.R.U32.HI R3, RZ, 0x17, R0 ;  /* 0x00000017ff037819 */ /* 0x000fc80000011600 */
[----:B------:R-:W-:-:S04]  /*0ef0*/  LOP3.LUT R3, R3, 0xff, RZ, 0xc0, !PT ;  /* 0x000000ff03037812 */ /* 0x000fc800078ec0ff */
[----:B------:R-:W-:-:S04]  /*0f00*/  IADD3 R9, PT, PT, R3, R6, RZ ;  /* 0x0000000603097210 */ /* 0x000fc80007ffe0ff */
[----:B------:R-:W-:-:S04]  /*0f10*/  IADD3 R3, PT, PT, R9, -0x1, RZ ;  /* 0xffffffff09037810 */ /* 0x000fc80007ffe0ff */
[----:B------:R-:W-:-:S13]  /*0f20*/  ISETP.GE.U32.AND P0, PT, R3, 0xfe, PT ;  /* 0x000000fe0300780c */ /* 0x000fda0003f06070 */
[----:B------:R-:W-:Y:S05]  /*0f30*/  @!P0 BRA `(.L_x_13) ;  /* 0x0000000000808947 */ /* 0x000fea0003800000 */
[----:B------:R-:W-:-:S13]  /*0f40*/  ISETP.GT.AND P0, PT, R9, 0xfe, PT ;  /* 0x000000fe0900780c */ /* 0x000fda0003f04270 */
[----:B------:R-:W-:Y:S05]  /*0f50*/  @P0 BRA `(.L_x_14) ;  /* 0x00000000006c0947 */ /* 0x000fea0003800000 */
[----:B------:R-:W-:-:S13]  /*0f60*/  ISETP.GE.AND P0, PT, R9, 0x1, PT ;  /* 0x000000010900780c */ /* 0x000fda0003f06270 */
[----:B------:R-:W-:Y:S05]  /*0f70*/  @P0 BRA `(.L_x_15) ;  /* 0x0000000000740947 */ /* 0x000fea0003800000 */
[----:B------:R-:W-:Y:S02]  /*0f80*/  ISETP.GE.AND P0, PT, R9, -0x18, PT ;  /* 0xffffffe80900780c */ /* 0x000fe40003f06270 */
[----:B------:R-:W-:-:S11]  /*0f90*/  LOP3.LUT R0, R0, 0x80000000, RZ, 0xc0, !PT ;  /* 0x8000000000007812 */ /* 0x000fd600078ec0ff */
[----:B------:R-:W-:Y:S05]  /*0fa0*/  @!P0 BRA `(.L_x_15) ;  /* 0x0000000000688947 */ /* 0x000fea0003800000 */
[CCC-:B------:R-:W-:Y:S01]  /*0fb0*/  FFMA.RZ R3, R10.reuse, R8.reuse, R7.reuse ;  /* 0x000000080a037223 */ /* 0x1c0fe2000000c007 */
[CCC-:B------:R-:W-:Y:S01]  /*0fc0*/  FFMA.RM R6, R10.reuse, R8.reuse, R7.reuse ;  /* 0x000000080a067223 */ /* 0x1c0fe20000004007 */
[C---:B------:R-:W-:Y:S02]  /*0fd0*/  ISETP.NE.AND P2, PT, R9.reuse, RZ, PT ;  /* 0x000000ff0900720c */ /* 0x040fe40003f45270 */
[----:B------:R-:W-:Y:S02]  /*0fe0*/  ISETP.NE.AND P1, PT, R9, RZ, PT ;  /* 0x000000ff0900720c */ /* 0x000fe40003f25270 */
[----:B------:R-:W-:Y:S01]  /*0ff0*/  LOP3.LUT R5, R3, 0x7fffff, RZ, 0xc0, !PT ;  /* 0x007fffff03057812 */ /* 0x000fe200078ec0ff */
[----:B------:R-:W-:Y:S01]  /*1000*/  FFMA.RP R3, R10, R8, R7 ;  /* 0x000000080a037223 */ /* 0x000fe20000008007 */
[----:B------:R-:W-:Y:S01]  /*1010*/  IADD3 R8, PT, PT, R9, 0x20, RZ ;  /* 0x0000002009087810 */ /* 0x000fe20007ffe0ff */
[----:B------:R-:W-:Y:S01]  /*1020*/  IMAD.MOV R7, RZ, RZ, -R9 ;  /* 0x000000ffff077224 */ /* 0x000fe200078e0a09 */
[----:B------:R-:W-:-:S02]  /*1030*/  LOP3.LUT R5, R5, 0x800000, RZ, 0xfc, !PT ;  /* 0x0080000005057812 */ /* 0x000fc400078efcff */
[----:B------:R-:W-:Y:S02]  /*1040*/  FSETP.NEU.FTZ.AND P0, PT, R3, R6, PT ;  /* 0x000000060300720b */ /* 0x000fe40003f1d000 */
[----:B------:R-:W-:Y:S02]  /*1050*/  SHF.L.U32 R8, R5, R8, RZ ;  /* 0x0000000805087219 */ /* 0x000fe400000006ff */
[----:B------:R-:W-:Y:S02]  /*1060*/  SEL R6, R7, RZ, P2 ;  /* 0x000000ff07067207 */ /* 0x000fe40001000000 */
[----:B------:R-:W-:Y:S02]  /*1070*/  ISETP.NE.AND P1, PT, R8, RZ, P1 ;  /* 0x000000ff0800720c */ /* 0x000fe40000f25270 */
[----:B------:R-:W-:Y:S02]  /*1080*/  SHF.R.U32.HI R6, RZ, R6, R5 ;  /* 0x00000006ff067219 */ /* 0x000fe40000011605 */
[----:B------:R-:W-:-:S02]  /*1090*/  PLOP3.LUT P0, PT, P0, P1, PT, 0xf8, 0x8f ;  /* 0x00000000008f781c */ /* 0x000fc40000703f70 */
[----:B------:R-:W-:Y:S02]  /*10a0*/  SHF.R.U32.HI R8, RZ, 0x1, R6 ;  /* 0x00000001ff087819 */ /* 0x000fe40000011606 */
[----:B------:R-:W-:-:S04]  /*10b0*/  SEL R3, RZ, 0x1, !P0 ;  /* 0x00000001ff037807 */ /* 0x000fc80004000000 */
[----:B------:R-:W-:-:S04]  /*10c0*/  LOP3.LUT R3, R3, 0x1, R8, 0xf8, !PT ;  /* 0x0000000103037812 */ /* 0x000fc800078ef808 */
[----:B------:R-:W-:-:S04]  /*10d0*/  LOP3.LUT R3, R3, R6, RZ, 0xc0, !PT ;  /* 0x0000000603037212 */ /* 0x000fc800078ec0ff */
[----:B------:R-:W-:-:S04]  /*10e0*/  IADD3 R3, PT, PT, R8, R3, RZ ;  /* 0x0000000308037210 */ /* 0x000fc80007ffe0ff */
[----:B------:R-:W-:Y:S01]  /*10f0*/  LOP3.LUT R0, R3, R0, RZ, 0xfc, !PT ;  /* 0x0000000003007212 */ /* 0x000fe200078efcff */
[----:B------:R-:W-:Y:S06]  /*1100*/  BRA `(.L_x_15) ;  /* 0x0000000000107947 */ /* 0x000fec0003800000 */
.L_x_14:
[----:B------:R-:W-:-:S04]  /*1110*/  LOP3.LUT R0, R0, 0x80000000, RZ, 0xc0, !PT ;  /* 0x8000000000007812 */ /* 0x000fc800078ec0ff */
[----:B------:R-:W-:Y:S01]  /*1120*/  LOP3.LUT R0, R0, 0x7f800000, RZ, 0xfc, !PT ;  /* 0x7f80000000007812 */ /* 0x000fe200078efcff */
[----:B------:R-:W-:Y:S06]  /*1130*/  BRA `(.L_x_15) ;  /* 0x0000000000047947 */ /* 0x000fec0003800000 */
.L_x_13:
[----:B------:R-:W-:-:S07]  /*1140*/  LEA R0, R6, R0, 0x17 ;  /* 0x0000000006007211 */ /* 0x000fce00078eb8ff */
.L_x_15:
[----:B------:R-:W-:Y:S05]  /*1150*/  BSYNC.RECONVERGENT B2 ;  /* 0x0000000000027941 */ /* 0x000fea0003800200 */
.L_x_12:
[----:B------:R-:W-:Y:S05]  /*1160*/  BRA `(.L_x_16) ;  /* 0x0000000000207947 */ /* 0x000fea0003800000 */
.L_x_11:
[----:B------:R-:W-:-:S04]  /*1170*/  LOP3.LUT R0, R8, 0x80000000, R7, 0x48, !PT ;  /* 0x8000000008007812 */ /* 0x000fc800078e4807 */
[----:B------:R-:W-:Y:S01]  /*1180*/  LOP3.LUT R0, R0, 0x7f800000, RZ, 0xfc, !PT ;  /* 0x7f80000000007812 */ /* 0x000fe200078efcff */
[----:B------:R-:W-:Y:S06]  /*1190*/  BRA `(.L_x_16) ;  /* 0x0000000000147947 */ /* 0x000fec0003800000 */
.L_x_10:
[----:B------:R-:W-:Y:S01]  /*11a0*/  LOP3.LUT R0, R8, 0x80000000, R7, 0x48, !PT ;  /* 0x8000000008007812 */ /* 0x000fe200078e4807 */
[----:B------:R-:W-:Y:S06]  /*11b0*/  BRA `(.L_x_16) ;  /* 0x00000000000c7947 */ /* 0x000fec0003800000 */
.L_x_9:
[----:B------:R-:W0:Y:S01]  /*11c0*/  MUFU.RSQ R0, -QNAN ;  /* 0xffc0000000007908 */ /* 0x000e220000001400 */
[----:B------:R-:W-:Y:S05]  /*11d0*/  BRA `(.L_x_16) ;  /* 0x0000000000047947 */ /* 0x000fea0003800000 */
.L_x_8:
[----:B------:R-:W-:-:S07]  /*11e0*/  FADD.FTZ R0, R0, R3 ;  /* 0x0000000300007221 */ /* 0x000fce0000010000 */
.L_x_16:
[----:B------:R-:W-:Y:S05]  /*11f0*/  BSYNC.RECONVERGENT B1 ;  /* 0x0000000000017941 */ /* 0x000fea0003800200 */
.L_x_6:
[----:B------:R-:W-:-:S04]  /*1200*/  HFMA2 R3, -RZ, RZ, 0, 0 ;  /* 0x00000000ff037431 */ /* 0x000fc800000001ff */
[----:B0-----:R-:W-:Y:S05]  /*1210*/  RET.REL.NODEC R2 `(_Z23gaussian_blur_optimizedPfS_iiS_) ;  /* 0xffffffec02787950 */ /* 0x001fea0003c3ffff */
.L_x_17:
[----:B------:R-:W-:-:S00]  /*1220*/  BRA `(.L_x_17) ;  /* 0xfffffffc00fc7947 */ /* 0x000fc0000383ffff */
[----:B------:R-:W-:-:S00]  /*1230*/  NOP ;  /* 0x0000000000007918 */ /* 0x000fc00000000000 */
        /* <DEDUP_REMOVED lines=12> */
.L_x_18:


//--------------------- .nv.shared._Z23gaussian_blur_optimizedPfS_iiS_ --------------------------
	.section	.nv.shared._Z23gaussian_blur_optimizedPfS_iiS_,"aw",@nobits
	.sectionflags	@""
	.align	4
.nv.shared._Z23gaussian_blur_optimizedPfS_iiS_:
	.zero		2624


//--------------------- .nv.shared.reserved.0     --------------------------
	.section	.nv.shared.reserved.0,"aw",@nobits
	.weak		__nv_reservedSMEM_offset_0_alias
	.size		__nv_reservedSMEM_offset_0_alias, 0, 64
	.other		__nv_reservedSMEM_offset_0_alias,@"STO_CUDA_RESERVED_SHARED STV_DEFAULT"
__nv_reservedSMEM_offset_0_alias:
	.zero		0
	.zero		64


//--------------------- .nv.constant0._Z23gaussian_blur_optimizedPfS_iiS_ --------------------------
	.section	.nv.constant0._Z23gaussian_blur_optimizedPfS_iiS_,"a",@progbits
	.sectionflags	@""
	.align	4
.nv.constant0._Z23gaussian_blur_optimizedPfS_iiS_:
	.zero		928


//--------------------- SYMBOLS --------------------------

	.type		.nv.reservedSmem.offset0,@object
	.size		.nv.reservedSmem.offset0,0x4
	.type		.nv.reservedSmem.cap,@object
	.size		.nv.reservedSmem.cap,0x4
